//
// Generated by NVIDIA NVVM Compiler
//
// Compiler Build ID: CL-36424714
// Cuda compilation tools, release 13.0, V13.0.88
// Based on NVVM 20.0.0
//

.version 9.0
.target sm_100
.address_size 64

	// .globl	_Z19adjacent_differenceiPf

.visible .entry _Z19adjacent_differenceiPf(
	.param .u32 _Z19adjacent_differenceiPf_param_0,
	.param .u64 .ptr .align 1 _Z19adjacent_differenceiPf_param_1
)
{
	.reg .pred 	%p<4>;
	.reg .b32 	%r<6>;
	.reg .b32 	%f<4>;
	.reg .b64 	%rd<5>;

	ld.param.u32 	%r2, [_Z19adjacent_differenceiPf_param_0];
	ld.param.u64 	%rd1, [_Z19adjacent_differenceiPf_param_1];
	mov.u32 	%r3, %ctaid.x;
	mov.u32 	%r4, %ntid.x;
	mov.u32 	%r5, %tid.x;
	mad.lo.s32 	%r1, %r3, %r4, %r5;
	setp.ge.s32 	%p1, %r1, %r2;
	setp.eq.s32 	%p2, %r1, 0;
	or.pred  	%p3, %p1, %p2;
	@%p3 bra 	$L__BB0_2;
	cvta.to.global.u64 	%rd2, %rd1;
	mul.wide.s32 	%rd3, %r1, 4;
	add.s64 	%rd4, %rd2, %rd3;
	ld.global.f32 	%f1, [%rd4];
	ld.global.f32 	%f2, [%rd4+-4];
	sub.f32 	%f3, %f1, %f2;
	st.global.f32 	[%rd4], %f3;
$L__BB0_2:
	ret;

}


// ===== COMPILED SASS (sm_100) =====

	.target	sm_100

	.elftype	@"ET_EXEC"


//--------------------- .note.nv.tkinfo           --------------------------
	.section	.note.nv.tkinfo,"",@"SHT_NOTE"
	.sectionflags	@"SHF_NOTE_NV_TKINFO"
	.tkinfo
        /*0018*/ 	.word	0x00000002
        /*0030*/ 	.string	""
        /*0030*/ 	.string	"ptxas"
        /*0030*/ 	.string	"Cuda compilation tools, release 13.0, V13.0.88"
        /*0030*/ 	.string	"Build cuda_13.0.r13.0/compiler.36424714_0"
        /*0030*/ 	.string	"-arch sm_100 -m 64 "



//--------------------- .note.nv.cuinfo           --------------------------
	.section	.note.nv.cuinfo,"",@"SHT_NOTE"
	.sectionflags	@"SHF_NOTE_NV_CUINFO"
        /*0018*/ 	.short	0x0002
        /*001a*/ 	.short	0x0064
        /*001c*/ 	.short	0x0082
	.zero		2


//--------------------- .nv.info                  --------------------------
	.section	.nv.info,"",@"SHT_CUDA_INFO"
	.align	4


	//----- nvinfo : EIATTR_REGCOUNT
	.align		4
        /*0000*/ 	.byte	0x04, 0x2f
        /*0002*/ 	.short	(.L_1 - .L_0)
	.align		4
.L_0:
        /*0004*/ 	.word	index@(_Z19adjacent_differenceiPf)
        /*0008*/ 	.word	0x00000008


	//----- nvinfo : EIATTR_FRAME_SIZE
	.align		4
.L_1:
        /*000c*/ 	.byte	0x04, 0x11
        /*000e*/ 	.short	(.L_3 - .L_2)
	.align		4
.L_2:
        /*0010*/ 	.word	index@(_Z19adjacent_differenceiPf)
        /*0014*/ 	.word	0x00000000


	//----- nvinfo : EIATTR_MIN_STACK_SIZE
	.align		4
.L_3:
        /*0018*/ 	.byte	0x04, 0x12
        /*001a*/ 	.short	(.L_5 - .L_4)
	.align		4
.L_4:
        /*001c*/ 	.word	index@(_Z19adjacent_differenceiPf)
        /*0020*/ 	.word	0x00000000
.L_5:


//--------------------- .nv.compat                --------------------------
	.section	.nv.compat,"",@"SHT_CUDA_COMPAT_INFO"
	.align	4
        /*0000*/ 	.byte	0x02, 0x09, 0x00, 0x00, 0x02, 0x02, 0x01, 0x00, 0x02, 0x05, 0x05, 0x00, 0x03, 0x07, 0x01, 0x01
        /*0010*/ 	.byte	0x02, 0x03, 0x00, 0x00, 0x02, 0x06, 0x01, 0x00, 0x04, 0x0b, 0x08, 0x00, 0x09, 0x00, 0x00, 0x00
        /*0020*/ 	.byte	0x00, 0x00, 0x00, 0x00


//--------------------- .nv.info._Z19adjacent_differenceiPf --------------------------
	.section	.nv.info._Z19adjacent_differenceiPf,"",@"SHT_CUDA_INFO"
	.sectionflags	@""
	.align	4


	//----- nvinfo : EIATTR_CUDA_API_VERSION
	.align		4
        /*0000*/ 	.byte	0x04, 0x37
        /*0002*/ 	.short	(.L_7 - .L_6)
.L_6:
        /*0004*/ 	.word	0x00000082


	//----- nvinfo : EIATTR_KPARAM_INFO
	.align		4
.L_7:
        /*0008*/ 	.byte	0x04, 0x17
        /*000a*/ 	.short	(.L_9 - .L_8)
.L_8:
        /*000c*/ 	.word	0x00000000
        /*0010*/ 	.short	0x0001
        /*0012*/ 	.short	0x0008
        /*0014*/ 	.byte	0x00, 0xf5, 0x21, 0x00


	//----- nvinfo : EIATTR_KPARAM_INFO
	.align		4
.L_9:
        /*0018*/ 	.byte	0x04, 0x17
        /*001a*/ 	.short	(.L_11 - .L_10)
.L_10:
        /*001c*/ 	.word	0x00000000
        /*0020*/ 	.short	0x0000
        /*0022*/ 	.short	0x0000
        /*0024*/ 	.byte	0x00, 0xf0, 0x11, 0x00


	//----- nvinfo : EIATTR_SPARSE_MMA_MASK
	.align		4
.L_11:
        /*0028*/ 	.byte	0x03, 0x50
        /*002a*/ 	.short	0x0000


	//----- nvinfo : EIATTR_MAXREG_COUNT
	.align		4
        /*002c*/ 	.byte	0x03, 0x1b
        /*002e*/ 	.short	0x00ff


	//----- nvinfo : EIATTR_MERCURY_ISA_VERSION
	.align		4
        /*0030*/ 	.byte	0x03, 0x5f
        /*0032*/ 	.short	0x0101


	//----- nvinfo : EIATTR_VRC_CTA_INIT_COUNT
	.align		4
        /*0034*/ 	.byte	0x02, 0x4a
	.zero		1
	.zero		1


	//----- nvinfo : EIATTR_EXIT_INSTR_OFFSETS
	.align		4
        /*0038*/ 	.byte	0x04, 0x1c
        /*003a*/ 	.short	(.L_13 - .L_12)


	//   ....[0]....
.L_12:
        /*003c*/ 	.word	0x00000080


	//   ....[1]....
        /*0040*/ 	.word	0x00000100


	//----- nvinfo : EIATTR_CBANK_PARAM_SIZE
	.align		4
.L_13:
        /*0044*/ 	.byte	0x03, 0x19
        /*0046*/ 	.short	0x0010


	//----- nvinfo : EIATTR_PARAM_CBANK
	.align		4
        /*0048*/ 	.byte	0x04, 0x0a
        /*004a*/ 	.short	(.L_15 - .L_14)
	.align		4
.L_14:
        /*004c*/ 	.word	index@(.nv.constant0._Z19adjacent_differenceiPf)
        /*0050*/ 	.short	0x0380
        /*0052*/ 	.short	0x0010


	//----- nvinfo : EIATTR_SW_WAR
	.align		4
.L_15:
        /*0054*/ 	.byte	0x04, 0x36
        /*0056*/ 	.short	(.L_17 - .L_16)
.L_16:
        /*0058*/ 	.word	0x00000008
.L_17:


//--------------------- .nv.callgraph             --------------------------
	.section	.nv.callgraph,"",@"SHT_CUDA_CALLGRAPH"
	.align	4
	.sectionentsize	8
	.align		4
        /*0000*/ 	.word	0x00000000
	.align		4
        /*0004*/ 	.word	0xffffffff
	.align		4
        /*0008*/ 	.word	0x00000000
	.align		4
        /*000c*/ 	.word	0xfffffffe
	.align		4
        /*0010*/ 	.word	0x00000000
	.align		4
        /*0014*/ 	.word	0xfffffffd
	.align		4
        /*0018*/ 	.word	0x00000000
	.align		4
        /*001c*/ 	.word	0xfffffffc


//--------------------- .text._Z19adjacent_differenceiPf --------------------------
	.section	.text._Z19adjacent_differenceiPf,"ax",@progbits
	.align	128
        .global         _Z19adjacent_differenceiPf
        .type           _Z19adjacent_differenceiPf,@function
        .size           _Z19adjacent_differenceiPf,(.L_x_1 - _Z19adjacent_differenceiPf)
        .other          _Z19adjacent_differenceiPf,@"STO_CUDA_ENTRY STV_DEFAULT"
_Z19adjacent_differenceiPf:
.text._Z19adjacent_differenceiPf:
[----:B------:R-:W-:Y:S01]  /*0000*/  LDC R1, c[0x0][0x37c] ;  /* 0x0000df00ff017b82 */ /* 0x000fe20000000800 */
[----:B------:R-:W0:Y:S07]  /*0010*/  S2R R0, SR_TID.X ;  /* 0x0000000000007919 */ /* 0x000e2e0000002100 */
[----:B------:R-:W0:Y:S01]  /*0020*/  S2UR UR4, SR_CTAID.X ;  /* 0x00000000000479c3 */ /* 0x000e220000002500 */
[----:B------:R-:W1:Y:S07]  /*0030*/  LDCU UR5, c[0x0][0x380] ;  /* 0x00007000ff0577ac */ /* 0x000e6e0008000800 */
[----:B------:R-:W0:Y:S02]  /*0040*/  LDC R5, c[0x0][0x360] ;  /* 0x0000d800ff057b82 */ /* 0x000e240000000800 */
[----:B0-----:R-:W-:-:S05]  /*0050*/  IMAD R5, R5, UR4, R0 ;  /* 0x0000000405057c24 */ /* 0x001fca000f8e0200 */
[----:B------:R-:W-:-:S04]  /*0060*/  ISETP.NE.AND P0, PT, R5, RZ, PT ;  /* 0x000000ff0500720c */ /* 0x000fc80003f05270 */
[----:B-1----:R-:W-:-:S13]  /*0070*/  ISETP.GE.OR P0, PT, R5, UR5, !P0 ;  /* 0x0000000505007c0c */ /* 0x002fda000c706670 */
[----:B------:R-:W-:Y:S05]  /*0080*/  @P0 EXIT ;  /* 0x000000000000094d */ /* 0x000fea0003800000 */
[----:B------:R-:W0:Y:S01]  /*0090*/  LDC.64 R2, c[0x0][0x388] ;  /* 0x0000e200ff027b82 */ /* 0x000e220000000a00 */
[----:B------:R-:W1:Y:S01]  /*00a0*/  LDCU.64 UR4, c[0x0][0x358] ;  /* 0x00006b00ff0477ac */ /* 0x000e620008000a00 */
[----:B0-----:R-:W-:-:S05]  /*00b0*/  IMAD.WIDE R2, R5, 0x4, R2 ;  /* 0x0000000405027825 */ /* 0x001fca00078e0202 */
[----:B-1----:R-:W2:Y:S04]  /*00c0*/  LDG.E R0, desc[UR4][R2.64] ;  /* 0x0000000402007981 */ /* 0x002ea8000c1e1900 */
[----:B------:R-:W2:Y:S02]  /*00d0*/  LDG.E R5, desc[UR4][R2.64+-0x4] ;  /* 0xfffffc0402057981 */ /* 0x000ea4000c1e1900 */
[----:B--2---:R-:W-:-:S05]  /*00e0*/  FADD R5, R0, -R5 ;  /* 0x8000000500057221 */ /* 0x004fca0000000000 */
[----:B------:R-:W-:Y:S01]  /*00f0*/  STG.E desc[UR4][R2.64], R5 ;  /* 0x0000000502007986 */ /* 0x000fe2000c101904 */
[----:B------:R-:W-:Y:S05]  /*0100*/  EXIT ;  /* 0x000000000000794d */ /* 0x000fea0003800000 */
.L_x_0:
[----:B------:R-:W-:-:S00]  /*0110*/  BRA `(.L_x_0) ;  /* 0xfffffffc00fc7947 */ /* 0x000fc0000383ffff */
[----:B------:R-:W-:-:S00]  /*0120*/  NOP ;  /* 0x0000000000007918 */ /* 0x000fc00000000000 */
        /* <DEDUP_REMOVED lines=13> */
.L_x_1:


//--------------------- .nv.shared.reserved.0     --------------------------
	.section	.nv.shared.reserved.0,"aw",@nobits
	.weak		__nv_reservedSMEM_offset_0_alias
	.size		__nv_reservedSMEM_offset_0_alias, 0, 64
	.other		__nv_reservedSMEM_offset_0_alias,@"STO_CUDA_RESERVED_SHARED STV_DEFAULT"
__nv_reservedSMEM_offset_0_alias:
	.zero		0
	.zero		64


//--------------------- .nv.constant0._Z19adjacent_differenceiPf --------------------------
	.section	.nv.constant0._Z19adjacent_differenceiPf,"a",@progbits
	.sectionflags	@""
	.align	4
.nv.constant0._Z19adjacent_differenceiPf:
	.zero		912


//--------------------- SYMBOLS --------------------------

	.type		.nv.reservedSmem.offset0,@object
	.size		.nv.reservedSmem.offset0,0x4
